	.headerflags	@"EF_CUDA_TEXMODE_UNIFIED EF_CUDA_64BIT_ADDRESS EF_CUDA_ACCELERATORS EF_CUDA_SM90 EF_CUDA_VIRTUAL_SM(EF_CUDA_SM90)"
	.elftype	@"ET_EXEC"


//--------------------- .nv.info                  --------------------------
	.section	.nv.info,"",@"SHT_CUDA_INFO"
	.align	4


	//----- nvinfo : EIATTR_REGCOUNT
	.align		4
        /*0000*/ 	.byte	0x04, 0x2f
        /*0002*/ 	.short	(.L_3 - .L_2)
	.align		4
.L_2:
        /*0004*/ 	.word	index@(triton_poi_fused__native_batch_norm_legit_no_training__unsafe_index_add_convolution_hardtanh_mul_sub_7)
        /*0008*/ 	.word	0x00000024


	//----- nvinfo : EIATTR_MIN_STACK_SIZE
	.align		4
.L_3:
        /*000c*/ 	.byte	0x04, 0x12
        /*000e*/ 	.short	(.L_5 - .L_4)
	.align		4
.L_4:
        /*0010*/ 	.word	index@(triton_poi_fused__native_batch_norm_legit_no_training__unsafe_index_add_convolution_hardtanh_mul_sub_7)
        /*0014*/ 	.word	0x00000000


	//----- nvinfo : EIATTR_FRAME_SIZE
	.align		4
.L_5:
        /*0018*/ 	.byte	0x04, 0x11
        /*001a*/ 	.short	(.L_7 - .L_6)
	.align		4
.L_6:
        /*001c*/ 	.word	index@(triton_poi_fused__native_batch_norm_legit_no_training__unsafe_index_add_convolution_hardtanh_mul_sub_7)
        /*0020*/ 	.word	0x00000000


	//----- nvinfo : EIATTR_MIN_STACK_SIZE
	.align		4
.L_7:
        /*0024*/ 	.byte	0x04, 0x12
        /*0026*/ 	.short	(.L_9 - .L_8)
	.align		4
.L_8:
        /*0028*/ 	.word	index@(triton_poi_fused__native_batch_norm_legit_no_training__unsafe_index_add_convolution_hardtanh_mul_sub_7)
        /*002c*/ 	.word	0x00000000
.L_9:


//--------------------- .nv.info.triton_poi_fused__native_batch_norm_legit_no_training__unsafe_index_add_convolution_hardtanh_mul_sub_7 --------------------------
	.section	.nv.info.triton_poi_fused__native_batch_norm_legit_no_training__unsafe_index_add_convolution_hardtanh_mul_sub_7,"",@"SHT_CUDA_INFO"
	.sectionflags	@""
	.align	4


	//----- nvinfo : EIATTR_CUDA_API_VERSION
	.align		4
        /*0000*/ 	.byte	0x04, 0x37
        /*0002*/ 	.short	(.L_11 - .L_10)
.L_10:
        /*0004*/ 	.word	0x0000007c


	//----- nvinfo : EIATTR_KPARAM_INFO
	.align		4
.L_11:
        /*0008*/ 	.byte	0x04, 0x17
        /*000a*/ 	.short	(.L_13 - .L_12)
.L_12:
        /*000c*/ 	.word	0x00000000
        /*0010*/ 	.short	0x000e
        /*0012*/ 	.short	0x0070
        /*0014*/ 	.byte	0x00, 0xf0, 0x11, 0x00


	//----- nvinfo : EIATTR_KPARAM_INFO
	.align		4
.L_13:
        /*0018*/ 	.byte	0x04, 0x17
        /*001a*/ 	.short	(.L_15 - .L_14)
.L_14:
        /*001c*/ 	.word	0x00000000
        /*0020*/ 	.short	0x000d
        /*0022*/ 	.short	0x0068
        /*0024*/ 	.byte	0x00, 0xf4, 0x21, 0x00


	//----- nvinfo : EIATTR_KPARAM_INFO
	.align		4
.L_15:
        /*0028*/ 	.byte	0x04, 0x17
        /*002a*/ 	.short	(.L_17 - .L_16)
.L_16:
        /*002c*/ 	.word	0x00000000
        /*0030*/ 	.short	0x000c
        /*0032*/ 	.short	0x0060
        /*0034*/ 	.byte	0x00, 0xf4, 0x21, 0x00


	//----- nvinfo : EIATTR_KPARAM_INFO
	.align		4
.L_17:
        /*0038*/ 	.byte	0x04, 0x17
        /*003a*/ 	.short	(.L_19 - .L_18)
.L_18:
        /*003c*/ 	.word	0x00000000
        /*0040*/ 	.short	0x000b
        /*0042*/ 	.short	0x0058
        /*0044*/ 	.byte	0x00, 0xf4, 0x21, 0x00


	//----- nvinfo : EIATTR_KPARAM_INFO
	.align		4
.L_19:
        /*0048*/ 	.byte	0x04, 0x17
        /*004a*/ 	.short	(.L_21 - .L_20)
.L_20:
        /*004c*/ 	.word	0x00000000
        /*0050*/ 	.short	0x000a
        /*0052*/ 	.short	0x0050
        /*0054*/ 	.byte	0x00, 0xf4, 0x21, 0x00


	//----- nvinfo : EIATTR_KPARAM_INFO
	.align		4
.L_21:
        /*0058*/ 	.byte	0x04, 0x17
        /*005a*/ 	.short	(.L_23 - .L_22)
.L_22:
        /*005c*/ 	.word	0x00000000
        /*0060*/ 	.short	0x0009
        /*0062*/ 	.short	0x0048
        /*0064*/ 	.byte	0x00, 0xf4, 0x21, 0x00


	//----- nvinfo : EIATTR_KPARAM_INFO
	.align		4
.L_23:
        /*0068*/ 	.byte	0x04, 0x17
        /*006a*/ 	.short	(.L_25 - .L_24)
.L_24:
        /*006c*/ 	.word	0x00000000
        /*0070*/ 	.short	0x0008
        /*0072*/ 	.short	0x0040
        /*0074*/ 	.byte	0x00, 0xf4, 0x21, 0x00


	//----- nvinfo : EIATTR_KPARAM_INFO
	.align		4
.L_25:
        /*0078*/ 	.byte	0x04, 0x17
        /*007a*/ 	.short	(.L_27 - .L_26)
.L_26:
        /*007c*/ 	.word	0x00000000
        /*0080*/ 	.short	0x0007
        /*0082*/ 	.short	0x0038
        /*0084*/ 	.byte	0x00, 0xf4, 0x21, 0x00


	//----- nvinfo : EIATTR_KPARAM_INFO
	.align		4
.L_27:
        /*0088*/ 	.byte	0x04, 0x17
        /*008a*/ 	.short	(.L_29 - .L_28)
.L_28:
        /*008c*/ 	.word	0x00000000
        /*0090*/ 	.short	0x0006
        /*0092*/ 	.short	0x0030
        /*0094*/ 	.byte	0x00, 0xf4, 0x21, 0x00


	//----- nvinfo : EIATTR_KPARAM_INFO
	.align		4
.L_29:
        /*0098*/ 	.byte	0x04, 0x17
        /*009a*/ 	.short	(.L_31 - .L_30)
.L_30:
        /*009c*/ 	.word	0x00000000
        /*00a0*/ 	.short	0x0005
        /*00a2*/ 	.short	0x0028
        /*00a4*/ 	.byte	0x00, 0xf4, 0x21, 0x00


	//----- nvinfo : EIATTR_KPARAM_INFO
	.align		4
.L_31:
        /*00a8*/ 	.byte	0x04, 0x17
        /*00aa*/ 	.short	(.L_33 - .L_32)
.L_32:
        /*00ac*/ 	.word	0x00000000
        /*00b0*/ 	.short	0x0004
        /*00b2*/ 	.short	0x0020
        /*00b4*/ 	.byte	0x00, 0xf4, 0x21, 0x00


	//----- nvinfo : EIATTR_KPARAM_INFO
	.align		4
.L_33:
        /*00b8*/ 	.byte	0x04, 0x17
        /*00ba*/ 	.short	(.L_35 - .L_34)
.L_34:
        /*00bc*/ 	.word	0x00000000
        /*00c0*/ 	.short	0x0003
        /*00c2*/ 	.short	0x0018
        /*00c4*/ 	.byte	0x00, 0xf4, 0x21, 0x00


	//----- nvinfo : EIATTR_KPARAM_INFO
	.align		4
.L_35:
        /*00c8*/ 	.byte	0x04, 0x17
        /*00ca*/ 	.short	(.L_37 - .L_36)
.L_36:
        /*00cc*/ 	.word	0x00000000
        /*00d0*/ 	.short	0x0002
        /*00d2*/ 	.short	0x0010
        /*00d4*/ 	.byte	0x00, 0xf4, 0x21, 0x00


	//----- nvinfo : EIATTR_KPARAM_INFO
	.align		4
.L_37:
        /*00d8*/ 	.byte	0x04, 0x17
        /*00da*/ 	.short	(.L_39 - .L_38)
.L_38:
        /*00dc*/ 	.word	0x00000000
        /*00e0*/ 	.short	0x0001
        /*00e2*/ 	.short	0x0008
        /*00e4*/ 	.byte	0x00, 0xf4, 0x21, 0x00


	//----- nvinfo : EIATTR_KPARAM_INFO
	.align		4
.L_39:
        /*00e8*/ 	.byte	0x04, 0x17
        /*00ea*/ 	.short	(.L_41 - .L_40)
.L_40:
        /*00ec*/ 	.word	0x00000000
        /*00f0*/ 	.short	0x0000
        /*00f2*/ 	.short	0x0000
        /*00f4*/ 	.byte	0x00, 0xf4, 0x21, 0x00


	//----- nvinfo : EIATTR_SPARSE_MMA_MASK
	.align		4
.L_41:
        /*00f8*/ 	.byte	0x03, 0x50
        /*00fa*/ 	.short	0x0000


	//----- nvinfo : EIATTR_MAXREG_COUNT
	.align		4
        /*00fc*/ 	.byte	0x03, 0x1b
        /*00fe*/ 	.short	0x00ff


	//----- nvinfo : EIATTR_EXIT_INSTR_OFFSETS
	.align		4
        /*0100*/ 	.byte	0x04, 0x1c
        /*0102*/ 	.short	(.L_43 - .L_42)


	//   ....[0]....
.L_42:
        /*0104*/ 	.word	0x00000730


	//   ....[1]....
        /*0108*/ 	.word	0x00000750


	//----- nvinfo : EIATTR_REQNTID
	.align		4
.L_43:
        /*010c*/ 	.byte	0x04, 0x10
        /*010e*/ 	.short	(.L_45 - .L_44)
.L_44:
        /*0110*/ 	.word	0x00000020
        /*0114*/ 	.word	0x00000001
        /*0118*/ 	.word	0x00000001


	//----- nvinfo : EIATTR_CBANK_PARAM_SIZE
	.align		4
.L_45:
        /*011c*/ 	.byte	0x03, 0x19
        /*011e*/ 	.short	0x0074


	//----- nvinfo : EIATTR_PARAM_CBANK
	.align		4
        /*0120*/ 	.byte	0x04, 0x0a
        /*0122*/ 	.short	(.L_47 - .L_46)
	.align		4
.L_46:
        /*0124*/ 	.word	index@(.nv.constant0.triton_poi_fused__native_batch_norm_legit_no_training__unsafe_index_add_convolution_hardtanh_mul_sub_7)
        /*0128*/ 	.short	0x0210
        /*012a*/ 	.short	0x0074


	//----- nvinfo : EIATTR_SW_WAR
	.align		4
.L_47:
        /*012c*/ 	.byte	0x04, 0x36
        /*012e*/ 	.short	(.L_49 - .L_48)
.L_48:
        /*0130*/ 	.word	0x00000008
.L_49:


//--------------------- .nv.callgraph             --------------------------
	.section	.nv.callgraph,"",@"SHT_CUDA_CALLGRAPH"
	.align	4
	.sectionentsize	8
	.align		4
        /*0000*/ 	.word	0x00000000
	.align		4
        /*0004*/ 	.word	0xffffffff
	.align		4
        /*0008*/ 	.word	0x00000000
	.align		4
        /*000c*/ 	.word	0xfffffffe
	.align		4
        /*0010*/ 	.word	0x00000000
	.align		4
        /*0014*/ 	.word	0xfffffffd
	.align		4
        /*0018*/ 	.word	0x00000000
	.align		4
        /*001c*/ 	.word	0xfffffffc


//--------------------- .nv.constant4             --------------------------
	.section	.nv.constant4,"a",@progbits
	.align	8
	.align		8
.nv.constant4:
        /*0000*/ 	.dword	_$_str
	.align		8
        /*0008*/ 	.dword	_$_str_$_2


//--------------------- .text.triton_poi_fused__native_batch_norm_legit_no_training__unsafe_index_add_convolution_hardtanh_mul_sub_7 --------------------------
	.section	.text.triton_poi_fused__native_batch_norm_legit_no_training__unsafe_index_add_convolution_hardtanh_mul_sub_7,"ax",@progbits
	.align	128
        .global         triton_poi_fused__native_batch_norm_legit_no_training__unsafe_index_add_convolution_hardtanh_mul_sub_7
        .type           triton_poi_fused__native_batch_norm_legit_no_training__unsafe_index_add_convolution_hardtanh_mul_sub_7,@function
        .size           triton_poi_fused__native_batch_norm_legit_no_training__unsafe_index_add_convolution_hardtanh_mul_sub_7,(.L_x_1 - triton_poi_fused__native_batch_norm_legit_no_training__unsafe_index_add_convolution_hardtanh_mul_sub_7)
        .other          triton_poi_fused__native_batch_norm_legit_no_training__unsafe_index_add_convolution_hardtanh_mul_sub_7,@"STO_CUDA_ENTRY STV_DEFAULT"
triton_poi_fused__native_batch_norm_legit_no_training__unsafe_index_add_convolution_hardtanh_mul_sub_7:
.text.triton_poi_fused__native_batch_norm_legit_no_training__unsafe_index_add_convolution_hardtanh_mul_sub_7:
[----:B------:R-:W0:Y:S01]  /*0000*/  LDC R1, c[0x0][0x28] ;  /* 0x00000a00ff017b82 */ /* 0x000e220000000800 */
[----:B------:R-:W1:Y:S07]  /*0010*/  S2R R0, SR_TID.X ;  /* 0x0000000000007919 */ /* 0x000e6e0000002100 */
[----:B------:R-:W2:Y:S01]  /*0020*/  LDC.64 R2, c[0x0][0x258] ;  /* 0x00009600ff027b82 */ /* 0x000ea20000000a00 */
[----:B------:R-:W-:Y:S01]  /*0030*/  CS2R R12, SRZ ;  /* 0x00000000000c7805 */ /* 0x000fe2000001ff00 */
[----:B------:R-:W-:Y:S01]  /*0040*/  ULDC.64 UR4, c[0x0][0x208] ;  /* 0x0000820000047ab9 */ /* 0x000fe20000000a00 */
[----:B------:R-:W3:Y:S05]  /*0050*/  S2R R33, SR_CTAID.X ;  /* 0x0000000000217919 */ /* 0x000eea0000002500 */
[----:B------:R-:W4:Y:S08]  /*0060*/  LDC.64 R14, c[0x0][0x220] ;  /* 0x00008800ff0e7b82 */ /* 0x000f300000000a00 */
[----:B------:R-:W5:Y:S08]  /*0070*/  LDC.64 R16, c[0x0][0x210] ;  /* 0x00008400ff107b82 */ /* 0x000f700000000a00 */
[----:B------:R-:W4:Y:S01]  /*0080*/  LDC.64 R18, c[0x0][0x250] ;  /* 0x00009400ff127b82 */ /* 0x000f220000000a00 */
[----:B-1----:R-:W-:-:S07]  /*0090*/  IMAD.SHL.U32 R0, R0, 0x2, RZ ;  /* 0x0000000200007824 */ /* 0x002fce00078e00ff */
[----:B------:R-:W1:Y:S01]  /*00a0*/  LDC.64 R20, c[0x0][0x260] ;  /* 0x00009800ff147b82 */ /* 0x000e620000000a00 */
[----:B---3--:R-:W-:Y:S02]  /*00b0*/  SHF.R.S32.HI R5, RZ, 0x19, R33 ;  /* 0x00000019ff057819 */ /* 0x008fe40000011421 */
[----:B------:R-:W-:Y:S02]  /*00c0*/  LOP3.LUT R0, R0, 0x3e, RZ, 0xc0, !PT ;  /* 0x0000003e00007812 */ /* 0x000fe400078ec0ff */
[----:B------:R-:W-:-:S03]  /*00d0*/  SGXT R5, R5, 0x1 ;  /* 0x000000010505781a */ /* 0x000fc60000000200 */
[----:B------:R-:W3:Y:S01]  /*00e0*/  LDC.64 R22, c[0x0][0x268] ;  /* 0x00009a00ff167b82 */ /* 0x000ee20000000a00 */
[----:B------:R-:W-:-:S05]  /*00f0*/  IMAD R0, R33, 0x40, R0 ;  /* 0x0000004021007824 */ /* 0x000fca00078e0200 */
[----:B------:R-:W-:Y:S02]  /*0100*/  LEA.HI R5, R5, R0, RZ, 0x2 ;  /* 0x0000000005057211 */ /* 0x000fe400078f10ff */
[----:B------:R-:W-:Y:S02]  /*0110*/  CS2R R10, SRZ ;  /* 0x00000000000a7805 */ /* 0x000fe4000001ff00 */
[----:B------:R-:W-:Y:S01]  /*0120*/  ISETP.GE.AND P0, PT, R0, 0x40, PT ;  /* 0x000000400000780c */ /* 0x000fe20003f06270 */
[----:B------:R-:W3:Y:S01]  /*0130*/  LDC.64 R6, c[0x0][0x238] ;  /* 0x00008e00ff067b82 */ /* 0x000ee20000000a00 */
[----:B------:R-:W-:-:S04]  /*0140*/  SHF.R.S32.HI R27, RZ, 0x2, R5 ;  /* 0x00000002ff1b7819 */ /* 0x000fc80000011405 */
[----:B------:R-:W-:-:S04]  /*0150*/  LEA.HI R4, R27, R27, RZ, 0x2 ;  /* 0x0000001b1b047211 */ /* 0x000fc800078f10ff */
[----:B------:R-:W-:-:S04]  /*0160*/  LOP3.LUT R4, R4, 0xfffffffc, RZ, 0xc0, !PT ;  /* 0xfffffffc04047812 */ /* 0x000fc800078ec0ff */
[----:B------:R-:W-:-:S05]  /*0170*/  IADD3 R25, R27, -R4, RZ ;  /* 0x800000041b197210 */ /* 0x000fca0007ffe0ff */
[----:B--2---:R-:W-:-:S05]  /*0180*/  IMAD.WIDE R2, R25, 0x4, R2 ;  /* 0x0000000419027825 */ /* 0x004fca00078e0202 */
[----:B------:R-:W2:Y:S04]  /*0190*/  @!P0 LDG.E.EL R12, desc[UR4][R2.64] ;  /* 0x00000004020c8981 */ /* 0x000ea8000c2e1900 */
[----:B------:R5:W2:Y:S01]  /*01a0*/  @!P0 LDG.E.EL R13, desc[UR4][R2.64] ;  /* 0x00000004020d8981 */ /* 0x000aa2000c2e1900 */
[----:B------:R-:W-:Y:S01]  /*01b0*/  CS2R R4, SRZ ;  /* 0x0000000000047805 */ /* 0x000fe2000001ff00 */
[----:B----4-:R-:W-:Y:S01]  /*01c0*/  IMAD.WIDE R14, R25, 0x4, R14 ;  /* 0x00000004190e7825 */ /* 0x010fe200078e020e */
[----:B------:R-:W-:-:S03]  /*01d0*/  CS2R R8, SRZ ;  /* 0x0000000000087805 */ /* 0x000fc6000001ff00 */
[----:B0-----:R-:W-:Y:S01]  /*01e0*/  IMAD.WIDE R18, R25, 0x4, R18 ;  /* 0x0000000419127825 */ /* 0x001fe200078e0212 */
[----:B------:R-:W4:Y:S03]  /*01f0*/  @!P0 LDG.E.EL R11, desc[UR4][R14.64] ;  /* 0x000000040e0b8981 */ /* 0x000f26000c2e1900 */
[----:B-----5:R-:W-:Y:S01]  /*0200*/  IMAD.WIDE R2, R0, 0x4, R16 ;  /* 0x0000000400027825 */ /* 0x020fe200078e0210 */
[----:B------:R-:W5:Y:S04]  /*0210*/  @!P0 LDG.E.EL R10, desc[UR4][R14.64] ;  /* 0x000000040e0a8981 */ /* 0x000f68000c2e1900 */
[----:B------:R-:W5:Y:S01]  /*0220*/  @!P0 LDG.E.64 R4, desc[UR4][R2.64] ;  /* 0x0000000402048981 */ /* 0x000f62000c1e1b00 */
[----:B------:R-:W-:-:S02]  /*0230*/  CS2R R28, SRZ ;  /* 0x00000000001c7805 */ /* 0x000fc4000001ff00 */
[----:B------:R-:W-:Y:S01]  /*0240*/  CS2R R30, SRZ ;  /* 0x00000000001e7805 */ /* 0x000fe2000001ff00 */
[----:B------:R-:W4:Y:S01]  /*0250*/  @!P0 LDG.E.EL R9, desc[UR4][R18.64] ;  /* 0x0000000412098981 */ /* 0x000f22000c2e1900 */
[----:B-1----:R-:W-:-:S03]  /*0260*/  IMAD.WIDE R20, R25, 0x4, R20 ;  /* 0x0000000419147825 */ /* 0x002fc600078e0214 */
[----:B------:R0:W4:Y:S01]  /*0270*/  @!P0 LDG.E.EL R8, desc[UR4][R18.64] ;  /* 0x0000000412088981 */ /* 0x000122000c2e1900 */
[----:B---3--:R-:W-:Y:S01]  /*0280*/  IMAD.WIDE R22, R25, 0x4, R22 ;  /* 0x0000000419167825 */ /* 0x008fe200078e0216 */
[----:B------:R-:W1:Y:S01]  /*0290*/  @!P0 LDC.64 R16, c[0x0][0x248] ;  /* 0x00009200ff108b82 */ /* 0x000e620000000a00 */
[----:B------:R-:W-:Y:S01]  /*02a0*/  SHF.R.U32.HI R33, RZ, 0x19, R33 ;  /* 0x00000019ff217819 */ /* 0x000fe20000011621 */
[----:B------:R-:W3:Y:S04]  /*02b0*/  @!P0 LDG.E.EL R28, desc[UR4][R20.64] ;  /* 0x00000004141c8981 */ /* 0x000ee8000c2e1900 */
[----:B------:R1:W3:Y:S02]  /*02c0*/  @!P0 LDG.E.EL R29, desc[UR4][R20.64] ;  /* 0x00000004141d8981 */ /* 0x0002e4000c2e1900 */
[----:B------:R-:W1:Y:S02]  /*02d0*/  LDC.64 R24, c[0x0][0x278] ;  /* 0x00009e00ff187b82 */ /* 0x000e640000000a00 */
[----:B------:R-:W3:Y:S01]  /*02e0*/  @!P0 LDG.E.EL R31, desc[UR4][R22.64] ;  /* 0x00000004161f8981 */ /* 0x000ee2000c2e1900 */
[----:B0-----:R-:W-:-:S03]  /*02f0*/  SGXT.U32 R19, R33, 0x1 ;  /* 0x000000012113781a */ /* 0x001fc60000000000 */
[----:B------:R0:W3:Y:S01]  /*0300*/  @!P0 LDG.E.EL R30, desc[UR4][R22.64] ;  /* 0x00000004161e8981 */ /* 0x0000e2000c2e1900 */
[----:B------:R-:W-:Y:S01]  /*0310*/  SHF.R.S32.HI R18, RZ, 0x1, R0 ;  /* 0x00000001ff127819 */ /* 0x000fe20000011400 */
[----:B------:R-:W-:Y:S01]  /*0320*/  IMAD.WIDE R14, R27, 0x4, R6 ;  /* 0x000000041b0e7825 */ /* 0x000fe200078e0206 */
[----:B------:R-:W-:-:S03]  /*0330*/  CS2R R26, SRZ ;  /* 0x00000000001a7805 */ /* 0x000fc6000001ff00 */
[----:B------:R-:W-:Y:S01]  /*0340*/  IMAD.IADD R19, R18, 0x1, R19 ;  /* 0x0000000112137824 */ /* 0x000fe200078e0213 */
[----:B------:R-:W-:Y:S02]  /*0350*/  CS2R R6, SRZ ;  /* 0x0000000000067805 */ /* 0x000fe4000001ff00 */
[----:B------:R-:W3:Y:S02]  /*0360*/  @!P0 LDG.E.EL R26, desc[UR4][R14.64] ;  /* 0x000000040e1a8981 */ /* 0x000ee4000c2e1900 */
[----:B------:R-:W-:Y:S02]  /*0370*/  LOP3.LUT R19, R19, 0xfffffffe, RZ, 0xc0, !PT ;  /* 0xfffffffe13137812 */ /* 0x000fe400078ec0ff */
[----:B------:R-:W3:Y:S02]  /*0380*/  @!P0 LDG.E.EL R27, desc[UR4][R14.64] ;  /* 0x000000040e1b8981 */ /* 0x000ee4000c2e1900 */
[----:B------:R-:W-:Y:S02]  /*0390*/  IADD3 R19, R18, -R19, RZ ;  /* 0x8000001312137210 */ /* 0x000fe40007ffe0ff */
[----:B-1----:R-:W3:Y:S01]  /*03a0*/  @!P0 LDG.E.EL.64 R6, desc[UR4][R16.64] ;  /* 0x0000000410068981 */ /* 0x002ee2000c2e1b00 */
[----:B------:R-:W-:-:S02]  /*03b0*/  CS2R R20, SRZ ;  /* 0x0000000000147805 */ /* 0x000fc4000001ff00 */
[----:B------:R-:W-:-:S05]  /*03c0*/  IMAD.WIDE R18, R19, 0x4, R24 ;  /* 0x0000000413127825 */ /* 0x000fca00078e0218 */
[----:B------:R-:W3:Y:S04]  /*03d0*/  @!P0 LDG.E.EL R21, desc[UR4][R18.64] ;  /* 0x0000000412158981 */ /* 0x000ee8000c2e1900 */
[----:B------:R-:W3:Y:S01]  /*03e0*/  @!P0 LDG.E.EL R20, desc[UR4][R18.64] ;  /* 0x0000000412148981 */ /* 0x000ee2000c2e1900 */
[----:B--2---:R-:W-:Y:S01]  /*03f0*/  FADD R12, R12, 9.9999997473787516356e-06 ;  /* 0x3727c5ac0c0c7421 */ /* 0x004fe20000000000 */
[----:B------:R-:W-:-:S03]  /*0400*/  FADD R13, R13, 9.9999997473787516356e-06 ;  /* 0x3727c5ac0d0d7421 */ /* 0x000fc60000000000 */
[----:B0-----:R-:W0:Y:S08]  /*0410*/  MUFU.SQRT R22, R12 ;  /* 0x0000000c00167308 */ /* 0x001e300000002000 */
[----:B------:R-:W1:Y:S01]  /*0420*/  MUFU.SQRT R23, R13 ;  /* 0x0000000d00177308 */ /* 0x000e620000002000 */
[C---:B0-----:R-:W-:Y:S02]  /*0430*/  FSETP.GT.AND P1, PT, R22.reuse, 8.50705917302346158658e+37, PT ;  /* 0x7e8000001600780b */ /* 0x041fe40003f24000 */
[----:B------:R-:W-:-:S02]  /*0440*/  FSETP.GEU.AND P3, PT, R22, 1.175494350822287508e-38, PT ;  /* 0x008000001600780b */ /* 0x000fc40003f6e000 */
[C---:B-1----:R-:W-:Y:S02]  /*0450*/  FSETP.GT.AND P2, PT, R23.reuse, 8.50705917302346158658e+37, PT ;  /* 0x7e8000001700780b */ /* 0x042fe40003f44000 */
[----:B------:R-:W-:-:S07]  /*0460*/  FSETP.GEU.AND P4, PT, R23, 1.175494350822287508e-38, PT ;  /* 0x008000001700780b */ /* 0x000fce0003f8e000 */
[----:B------:R-:W-:Y:S01]  /*0470*/  @P1 FMUL R22, R22, 0.25 ;  /* 0x3e80000016161820 */ /* 0x000fe20000400000 */
[----:B------:R-:W-:-:S03]  /*0480*/  HFMA2.MMA R12, -RZ, RZ, 1.625, 0 ;  /* 0x3e800000ff0c7435 */ /* 0x000fc600000001ff */
[----:B------:R-:W-:Y:S01]  /*0490*/  @!P3 FMUL R22, R22, 16777216 ;  /* 0x4b8000001616b820 */ /* 0x000fe20000400000 */
[----:B------:R-:W-:-:S04]  /*04a0*/  @P2 FMUL R23, R23, 0.25 ;  /* 0x3e80000017172820 */ /* 0x000fc80000400000 */
[----:B------:R-:W-:Y:S01]  /*04b0*/  @!P4 FMUL R23, R23, 16777216 ;  /* 0x4b8000001717c820 */ /* 0x000fe20000400000 */
[----:B------:R-:W0:Y:S01]  /*04c0*/  MUFU.RCP R22, R22 ;  /* 0x0000001600167308 */ /* 0x000e220000001000 */
[----:B------:R-:W-:-:S07]  /*04d0*/  FSEL R13, R12, 1, P1 ;  /* 0x3f8000000c0d7808 */ /* 0x000fce0000800000 */
[----:B------:R-:W1:Y:S01]  /*04e0*/  MUFU.RCP R23, R23 ;  /* 0x0000001700177308 */ /* 0x000e620000001000 */
[----:B------:R-:W-:Y:S01]  /*04f0*/  FSEL R12, R12, 1, P2 ;  /* 0x3f8000000c0c7808 */ /* 0x000fe20001000000 */
[----:B------:R-:W-:Y:S01]  /*0500*/  @!P3 FMUL R13, R13, 16777216 ;  /* 0x4b8000000d0db820 */ /* 0x000fe20000400000 */
[----:B-----5:R-:W-:Y:S01]  /*0510*/  FADD R5, R10, R5 ;  /* 0x000000050a057221 */ /* 0x020fe20000000000 */
[----:B----4-:R-:W-:Y:S02]  /*0520*/  FADD R4, R11, R4 ;  /* 0x000000040b047221 */ /* 0x010fe40000000000 */
[----:B------:R-:W-:Y:S01]  /*0530*/  @!P4 FMUL R12, R12, 16777216 ;  /* 0x4b8000000c0cc820 */ /* 0x000fe20000400000 */
[----:B0-----:R-:W-:Y:S01]  /*0540*/  FMUL R10, R22, R13 ;  /* 0x0000000d160a7220 */ /* 0x001fe20000400000 */
[----:B------:R-:W-:Y:S01]  /*0550*/  FADD R8, R5, -R8 ;  /* 0x8000000805087221 */ /* 0x000fe20000000000 */
[----:B------:R-:W-:Y:S01]  /*0560*/  FADD R9, R4, -R9 ;  /* 0x8000000904097221 */ /* 0x000fe20000000000 */
[----:B-1----:R-:W-:-:S03]  /*0570*/  FMUL R11, R23, R12 ;  /* 0x0000000c170b7220 */ /* 0x002fc60000400000 */
[----:B------:R-:W-:Y:S01]  /*0580*/  FMUL R10, R9, R10 ;  /* 0x0000000a090a7220 */ /* 0x000fe20000400000 */
[----:B------:R-:W-:-:S03]  /*0590*/  FMUL R11, R8, R11 ;  /* 0x0000000b080b7220 */ /* 0x000fc60000400000 */
[----:B---3--:R-:W-:Y:S01]  /*05a0*/  FFMA R10, R10, R28, R31 ;  /* 0x0000001c0a0a7223 */ /* 0x008fe2000000001f */
[----:B------:R-:W0:Y:S01]  /*05b0*/  LDC.64 R8, c[0x0][0x218] ;  /* 0x00008600ff087b82 */ /* 0x000e220000000a00 */
[----:B------:R-:W-:-:S03]  /*05c0*/  FFMA R11, R11, R29, R30 ;  /* 0x0000001d0b0b7223 */ /* 0x000fc6000000001e */
[C---:B------:R-:W-:Y:S02]  /*05d0*/  FSETP.GTU.AND P1, PT, R10.reuse, RZ, PT ;  /* 0x000000ff0a00720b */ /* 0x040fe40003f2c000 */
[C---:B------:R-:W-:Y:S02]  /*05e0*/  FSETP.GTU.AND P2, PT, R11.reuse, RZ, PT ;  /* 0x000000ff0b00720b */ /* 0x040fe40003f4c000 */
[----:B------:R-:W-:Y:S02]  /*05f0*/  FSEL R12, R10, RZ, P1 ;  /* 0x000000ff0a0c7208 */ /* 0x000fe40000800000 */
[----:B------:R-:W-:Y:S02]  /*0600*/  FSEL R13, R11, RZ, P2 ;  /* 0x000000ff0b0d7208 */ /* 0x000fe40001000000 */
[----:B------:R-:W-:Y:S02]  /*0610*/  FSETP.GEU.AND P3, PT, R12, 6, PT ;  /* 0x40c000000c00780b */ /* 0x000fe40003f6e000 */
[----:B------:R-:W-:Y:S01]  /*0620*/  FSETP.GEU.AND P4, PT, R13, 6, PT ;  /* 0x40c000000d00780b */ /* 0x000fe20003f8e000 */
[----:B------:R-:W-:Y:S01]  /*0630*/  FADD R11, R26, -R26 ;  /* 0x8000001a1a0b7221 */ /* 0x000fe20000000000 */
[----:B------:R-:W-:-:S03]  /*0640*/  FADD R10, R27, -R27 ;  /* 0x8000001b1b0a7221 */ /* 0x000fc60000000000 */
[----:B------:R-:W-:Y:S01]  /*0650*/  FFMA R26, R11, R7, R26 ;  /* 0x000000070b1a7223 */ /* 0x000fe2000000001a */
[----:B------:R-:W-:Y:S01]  /*0660*/  FFMA R27, R10, R6, R27 ;  /* 0x000000060a1b7223 */ /* 0x000fe2000000001b */
[----:B------:R-:W-:Y:S02]  /*0670*/  FSETP.NAN.AND P2, PT, R13, R13, PT ;  /* 0x0000000d0d00720b */ /* 0x000fe40003f48000 */
[----:B------:R-:W-:Y:S01]  /*0680*/  FSETP.NAN.AND P1, PT, R12, R12, PT ;  /* 0x0000000c0c00720b */ /* 0x000fe20003f28000 */
[--C-:B------:R-:W-:Y:S01]  /*0690*/  FADD R7, R26, -R26.reuse ;  /* 0x8000001a1a077221 */ /* 0x100fe20000000000 */
[--C-:B------:R-:W-:Y:S02]  /*06a0*/  FADD R6, R27, -R27.reuse ;  /* 0x8000001b1b067221 */ /* 0x100fe40000000000 */
[----:B------:R-:W-:Y:S01]  /*06b0*/  @P4 FSEL R13, R13, 6, P2 ;  /* 0x40c000000d0d4808 */ /* 0x000fe20001000000 */
[----:B------:R-:W-:Y:S01]  /*06c0*/  FFMA R26, R7, R21, R26 ;  /* 0x00000015071a7223 */ /* 0x000fe2000000001a */
[----:B------:R-:W-:Y:S01]  /*06d0*/  @P3 FSEL R12, R12, 6, P1 ;  /* 0x40c000000c0c3808 */ /* 0x000fe20000800000 */
[----:B------:R-:W-:Y:S01]  /*06e0*/  FFMA R27, R6, R20, R27 ;  /* 0x00000014061b7223 */ /* 0x000fe2000000001b */
[----:B------:R1:W-:Y:S01]  /*06f0*/  @!P0 STG.E.64 desc[UR4][R2.64], R4 ;  /* 0x0000000402008986 */ /* 0x0003e2000c101b04 */
[----:B0-----:R-:W-:-:S04]  /*0700*/  IMAD.WIDE R6, R0, 0x4, R8 ;  /* 0x0000000400067825 */ /* 0x001fc800078e0208 */
[----:B------:R-:W-:Y:S01]  /*0710*/  FADD R13, R13, R26 ;  /* 0x0000001a0d0d7221 */ /* 0x000fe20000000000 */
[----:B------:R-:W-:Y:S01]  /*0720*/  FADD R12, R12, R27 ;  /* 0x0000001b0c0c7221 */ /* 0x000fe20000000000 */
[----:B------:R-:W-:Y:S06]  /*0730*/  @P0 EXIT ;  /* 0x000000000000094d */ /* 0x000fec0003800000 */
[----:B------:R-:W-:Y:S01]  /*0740*/  STG.E.64 desc[UR4][R6.64], R12 ;  /* 0x0000000c06007986 */ /* 0x000fe2000c101b04 */
[----:B------:R-:W-:Y:S05]  /*0750*/  EXIT ;  /* 0x000000000000794d */ /* 0x000fea0003800000 */
.L_x_0:
[----:B------:R-:W-:-:S00]  /*0760*/  BRA `(.L_x_0) ;  /* 0xfffffffc00fc7947 */ /* 0x000fc0000383ffff */
[----:B------:R-:W-:-:S00]  /*0770*/  NOP ;  /* 0x0000000000007918 */ /* 0x000fc00000000000 */
        /* <DEDUP_REMOVED lines=8> */
.L_x_1:


//--------------------- .nv.global.init           --------------------------
	.section	.nv.global.init,"aw",@progbits
.nv.global.init:
	.type		_$_str,@object
	.size		_$_str,(_$_str_$_2 - _$_str)
_$_str:
        /*0000*/ 	.byte	0x5f, 0x5f, 0x43, 0x55, 0x44, 0x41, 0x5f, 0x46, 0x54, 0x5a, 0x00
	.type		_$_str_$_2,@object
	.size		_$_str_$_2,(.L_1 - _$_str_$_2)
_$_str_$_2:
        /*000b*/ 	.byte	0x5f, 0x5f, 0x43, 0x55, 0x44, 0x41, 0x5f, 0x50, 0x52, 0x45, 0x43, 0x5f, 0x53, 0x51, 0x52, 0x54
        /*001b*/ 	.byte	0x00
.L_1:


//--------------------- .nv.constant0.triton_poi_fused__native_batch_norm_legit_no_training__unsafe_index_add_convolution_hardtanh_mul_sub_7 --------------------------
	.section	.nv.constant0.triton_poi_fused__native_batch_norm_legit_no_training__unsafe_index_add_convolution_hardtanh_mul_sub_7,"a",@progbits
	.sectionflags	@""
	.align	4
.nv.constant0.triton_poi_fused__native_batch_norm_legit_no_training__unsafe_index_add_convolution_hardtanh_mul_sub_7:
	.zero		644
